//
// Generated by NVIDIA NVVM Compiler
//
// Compiler Build ID: CL-36424714
// Cuda compilation tools, release 13.0, V13.0.88
// Based on NVVM 20.0.0
//

.version 9.0
.target sm_100
.address_size 64

	// .globl	_Z12wmma_exampleP6__halfS0_Pfiiiff
.extern .shared .align 16 .b8 sm[];

.visible .entry _Z12wmma_exampleP6__halfS0_Pfiiiff(
	.param .u64 .ptr .align 1 _Z12wmma_exampleP6__halfS0_Pfiiiff_param_0,
	.param .u64 .ptr .align 1 _Z12wmma_exampleP6__halfS0_Pfiiiff_param_1,
	.param .u64 .ptr .align 1 _Z12wmma_exampleP6__halfS0_Pfiiiff_param_2,
	.param .u32 _Z12wmma_exampleP6__halfS0_Pfiiiff_param_3,
	.param .u32 _Z12wmma_exampleP6__halfS0_Pfiiiff_param_4,
	.param .u32 _Z12wmma_exampleP6__halfS0_Pfiiiff_param_5,
	.param .f32 _Z12wmma_exampleP6__halfS0_Pfiiiff_param_6,
	.param .f32 _Z12wmma_exampleP6__halfS0_Pfiiiff_param_7
)
{
	.reg .pred 	%p<6>;
	.reg .b16 	%rs<10>;
	.reg .b32 	%r<75>;
	.reg .b32 	%f<3>;
	.reg .b64 	%rd<22>;

	ld.param.u64 	%rd10, [_Z12wmma_exampleP6__halfS0_Pfiiiff_param_0];
	ld.param.u64 	%rd8, [_Z12wmma_exampleP6__halfS0_Pfiiiff_param_1];
	ld.param.u64 	%rd9, [_Z12wmma_exampleP6__halfS0_Pfiiiff_param_2];
	ld.param.u32 	%r20, [_Z12wmma_exampleP6__halfS0_Pfiiiff_param_3];
	ld.param.u32 	%r21, [_Z12wmma_exampleP6__halfS0_Pfiiiff_param_5];
	cvta.to.global.u64 	%rd1, %rd10;
	mov.u32 	%r1, %tid.x;
	mul.lo.s32 	%r2, %r21, %r20;
	mov.f32 	%f1, 0f00000000;
	// begin inline asm
	{  cvt.rn.f16.f32 %rs2, %f1;}

	// end inline asm
	setp.ne.s32 	%p1, %r1, 0;
	@%p1 bra 	$L__BB0_7;
	mov.u32 	%r3, %ntid.y;
	mov.u32 	%r23, %tid.y;
	mul.lo.s32 	%r4, %r23, %r3;
	and.b32  	%r5, %r3, 3;
	setp.lt.u32 	%p2, %r3, 4;
	mov.b32 	%r72, 0;
	@%p2 bra 	$L__BB0_4;
	and.b32  	%r72, %r3, 2044;
	and.b32  	%r24, %r3, -4;
	neg.s32 	%r71, %r24;
	shl.b32 	%r25, %r4, 1;
	mov.u32 	%r26, sm;
	add.s32 	%r27, %r25, %r26;
	add.s32 	%r70, %r27, 2054;
	mul.wide.u32 	%rd11, %r4, 2;
	add.s64 	%rd12, %rd11, %rd1;
	add.s64 	%rd20, %rd12, 4;
$L__BB0_3:
	ld.global.u16 	%rs3, [%rd20+-4];
	st.shared.u16 	[%r70+-6], %rs3;
	ld.global.u16 	%rs4, [%rd20+-2];
	st.shared.u16 	[%r70+-4], %rs4;
	ld.global.u16 	%rs5, [%rd20];
	st.shared.u16 	[%r70+-2], %rs5;
	ld.global.u16 	%rs6, [%rd20+2];
	st.shared.u16 	[%r70], %rs6;
	add.s32 	%r71, %r71, 4;
	add.s32 	%r70, %r70, 8;
	add.s64 	%rd20, %rd20, 8;
	setp.ne.s32 	%p3, %r71, 0;
	@%p3 bra 	$L__BB0_3;
$L__BB0_4:
	setp.eq.s32 	%p4, %r5, 0;
	@%p4 bra 	$L__BB0_7;
	add.s32 	%r28, %r72, %r4;
	mul.wide.u32 	%rd13, %r28, 2;
	add.s64 	%rd21, %rd1, %rd13;
	shl.b32 	%r29, %r28, 1;
	mov.u32 	%r30, sm;
	add.s32 	%r31, %r29, %r30;
	add.s32 	%r74, %r31, 2048;
	neg.s32 	%r73, %r5;
$L__BB0_6:
	.pragma "nounroll";
	ld.global.u16 	%rs7, [%rd21];
	st.shared.u16 	[%r74], %rs7;
	add.s64 	%rd21, %rd21, 2;
	add.s32 	%r74, %r74, 2;
	add.s32 	%r73, %r73, 1;
	setp.ne.s32 	%p5, %r73, 0;
	@%p5 bra 	$L__BB0_6;
$L__BB0_7:
	mov.u32 	%r32, %ntid.x;
	shl.b32 	%r33, %r2, 1;
	mov.u32 	%r34, sm;
	add.s32 	%r35, %r34, 2048;
	add.s32 	%r36, %r35, %r33;
	add.s32 	%r37, %r36, %r33;
	mov.b32 	%r38, {%rs2, %rs2};
	cvta.to.global.u64 	%rd14, %rd8;
	cvta.to.global.u64 	%rd15, %rd9;
	bar.sync 	0;
	mov.u32 	%r39, %tid.y;
	mul.lo.s32 	%r40, %r39, %r32;
	add.s32 	%r41, %r40, %r1;
	shl.b32 	%r42, %r41, 1;
	add.s32 	%r43, %r36, %r42;
	mov.u32 	%r44, %nctaid.x;
	mov.u32 	%r45, %ctaid.x;
	mad.lo.s32 	%r46, %r45, %r32, %r1;
	mad.lo.s32 	%r47, %r40, %r44, %r46;
	mul.wide.u32 	%rd16, %r47, 2;
	add.s64 	%rd17, %rd14, %rd16;
	ld.global.u16 	%rs9, [%rd17];
	st.shared.u16 	[%r43], %rs9;
	bar.sync 	0;
	mov.b32 	%r48, 16;
	wmma.load.a.sync.aligned.col.m16n16k16.shared.f16 	{%r49, %r50, %r51, %r52, %r53, %r54, %r55, %r56}, [%r35], %r48;
	wmma.load.b.sync.aligned.col.m16n16k16.shared.f16 	{%r57, %r58, %r59, %r60, %r61, %r62, %r63, %r64}, [%r36], %r48;
	wmma.mma.sync.aligned.col.col.m16n16k16.f16.f16 {%r65, %r66, %r67, %r68}, {%r49, %r50, %r51, %r52, %r53, %r54, %r55, %r56}, {%r57, %r58, %r59, %r60, %r61, %r62, %r63, %r64}, {%r38, %r38, %r38, %r38};
	wmma.store.d.sync.aligned.col.m16n16k16.shared.f16 	[%r37], {%r65, %r66, %r67, %r68}, %r48;
	bar.sync 	0;
	add.s32 	%r69, %r37, %r42;
	ld.shared.u16 	%rs8, [%r69];
	// begin inline asm
	{  cvt.f32.f16 %f2, %rs8;}

	// end inline asm
	mul.wide.u32 	%rd18, %r47, 4;
	add.s64 	%rd19, %rd15, %rd18;
	st.global.f32 	[%rd19], %f2;
	ret;

}
	// .globl	_Z17convertFp32ToFp16P6__halfPfi
.visible .entry _Z17convertFp32ToFp16P6__halfPfi(
	.param .u64 .ptr .align 1 _Z17convertFp32ToFp16P6__halfPfi_param_0,
	.param .u64 .ptr .align 1 _Z17convertFp32ToFp16P6__halfPfi_param_1,
	.param .u32 _Z17convertFp32ToFp16P6__halfPfi_param_2
)
{
	.reg .pred 	%p<2>;
	.reg .b16 	%rs<2>;
	.reg .b32 	%r<6>;
	.reg .b32 	%f<2>;
	.reg .b64 	%rd<9>;

	ld.param.u64 	%rd1, [_Z17convertFp32ToFp16P6__halfPfi_param_0];
	ld.param.u64 	%rd2, [_Z17convertFp32ToFp16P6__halfPfi_param_1];
	ld.param.u32 	%r2, [_Z17convertFp32ToFp16P6__halfPfi_param_2];
	mov.u32 	%r3, %ntid.x;
	mov.u32 	%r4, %ctaid.x;
	mov.u32 	%r5, %tid.x;
	mad.lo.s32 	%r1, %r3, %r4, %r5;
	setp.ge.s32 	%p1, %r1, %r2;
	@%p1 bra 	$L__BB1_2;
	cvta.to.global.u64 	%rd3, %rd2;
	cvta.to.global.u64 	%rd4, %rd1;
	mul.wide.s32 	%rd5, %r1, 2;
	add.s64 	%rd6, %rd4, %rd5;
	mul.wide.s32 	%rd7, %r1, 4;
	add.s64 	%rd8, %rd3, %rd7;
	ld.global.f32 	%f1, [%rd8];
	// begin inline asm
	{  cvt.rn.f16.f32 %rs1, %f1;}

	// end inline asm
	st.global.u16 	[%rd6], %rs1;
$L__BB1_2:
	ret;

}


// ===== COMPILED SASS (sm_100) =====

	.target	sm_100

	.elftype	@"ET_EXEC"


//--------------------- .note.nv.tkinfo           --------------------------
	.section	.note.nv.tkinfo,"",@"SHT_NOTE"
	.sectionflags	@"SHF_NOTE_NV_TKINFO"
	.tkinfo
        /*0018*/ 	.word	0x00000002
        /*0030*/ 	.string	""
        /*0030*/ 	.string	"ptxas"
        /*0030*/ 	.string	"Cuda compilation tools, release 13.0, V13.0.88"
        /*0030*/ 	.string	"Build cuda_13.0.r13.0/compiler.36424714_0"
        /*0030*/ 	.string	"-arch sm_100 -m 64 "



//--------------------- .note.nv.cuinfo           --------------------------
	.section	.note.nv.cuinfo,"",@"SHT_NOTE"
	.sectionflags	@"SHF_NOTE_NV_CUINFO"
        /*0018*/ 	.short	0x0002
        /*001a*/ 	.short	0x0064
        /*001c*/ 	.short	0x0082
	.zero		2


//--------------------- .nv.info                  --------------------------
	.section	.nv.info,"",@"SHT_CUDA_INFO"
	.align	4


	//----- nvinfo : EIATTR_REGCOUNT
	.align		4
        /*0000*/ 	.byte	0x04, 0x2f
        /*0002*/ 	.short	(.L_1 - .L_0)
	.align		4
.L_0:
        /*0004*/ 	.word	index@(_Z12wmma_exampleP6__halfS0_Pfiiiff)
        /*0008*/ 	.word	0x0000001f


	//----- nvinfo : EIATTR_FRAME_SIZE
	.align		4
.L_1:
        /*000c*/ 	.byte	0x04, 0x11
        /*000e*/ 	.short	(.L_3 - .L_2)
	.align		4
.L_2:
        /*0010*/ 	.word	index@(_Z12wmma_exampleP6__halfS0_Pfiiiff)
        /*0014*/ 	.word	0x00000000


	//----- nvinfo : EIATTR_REGCOUNT
	.align		4
.L_3:
        /*0018*/ 	.byte	0x04, 0x2f
        /*001a*/ 	.short	(.L_5 - .L_4)
	.align		4
.L_4:
        /*001c*/ 	.word	index@(_Z17convertFp32ToFp16P6__halfPfi)
        /*0020*/ 	.word	0x0000000a


	//----- nvinfo : EIATTR_FRAME_SIZE
	.align		4
.L_5:
        /*0024*/ 	.byte	0x04, 0x11
        /*0026*/ 	.short	(.L_7 - .L_6)
	.align		4
.L_6:
        /*0028*/ 	.word	index@(_Z17convertFp32ToFp16P6__halfPfi)
        /*002c*/ 	.word	0x00000000


	//----- nvinfo : EIATTR_MIN_STACK_SIZE
	.align		4
.L_7:
        /*0030*/ 	.byte	0x04, 0x12
        /*0032*/ 	.short	(.L_9 - .L_8)
	.align		4
.L_8:
        /*0034*/ 	.word	index@(_Z17convertFp32ToFp16P6__halfPfi)
        /*0038*/ 	.word	0x00000000


	//----- nvinfo : EIATTR_MIN_STACK_SIZE
	.align		4
.L_9:
        /*003c*/ 	.byte	0x04, 0x12
        /*003e*/ 	.short	(.L_11 - .L_10)
	.align		4
.L_10:
        /*0040*/ 	.word	index@(_Z12wmma_exampleP6__halfS0_Pfiiiff)
        /*0044*/ 	.word	0x00000000
.L_11:


//--------------------- .nv.compat                --------------------------
	.section	.nv.compat,"",@"SHT_CUDA_COMPAT_INFO"
	.align	4
        /*0000*/ 	.byte	0x02, 0x09, 0x00, 0x00, 0x02, 0x02, 0x01, 0x00, 0x02, 0x05, 0x05, 0x00, 0x03, 0x07, 0x01, 0x01
        /*0010*/ 	.byte	0x02, 0x03, 0x00, 0x00, 0x02, 0x06, 0x01, 0x00, 0x04, 0x0b, 0x08, 0x00, 0x09, 0x00, 0x00, 0x00
        /*0020*/ 	.byte	0x00, 0x00, 0x00, 0x00


//--------------------- .nv.info._Z17convertFp32ToFp16P6__halfPfi --------------------------
	.section	.nv.info._Z17convertFp32ToFp16P6__halfPfi,"",@"SHT_CUDA_INFO"
	.sectionflags	@""
	.align	4


	//----- nvinfo : EIATTR_CUDA_API_VERSION
	.align		4
        /*0000*/ 	.byte	0x04, 0x37
        /*0002*/ 	.short	(.L_13 - .L_12)
.L_12:
        /*0004*/ 	.word	0x00000082


	//----- nvinfo : EIATTR_KPARAM_INFO
	.align		4
.L_13:
        /*0008*/ 	.byte	0x04, 0x17
        /*000a*/ 	.short	(.L_15 - .L_14)
.L_14:
        /*000c*/ 	.word	0x00000000
        /*0010*/ 	.short	0x0002
        /*0012*/ 	.short	0x0010
        /*0014*/ 	.byte	0x00, 0xf0, 0x11, 0x00


	//----- nvinfo : EIATTR_KPARAM_INFO
	.align		4
.L_15:
        /*0018*/ 	.byte	0x04, 0x17
        /*001a*/ 	.short	(.L_17 - .L_16)
.L_16:
        /*001c*/ 	.word	0x00000000
        /*0020*/ 	.short	0x0001
        /*0022*/ 	.short	0x0008
        /*0024*/ 	.byte	0x00, 0xf5, 0x21, 0x00


	//----- nvinfo : EIATTR_KPARAM_INFO
	.align		4
.L_17:
        /*0028*/ 	.byte	0x04, 0x17
        /*002a*/ 	.short	(.L_19 - .L_18)
.L_18:
        /*002c*/ 	.word	0x00000000
        /*0030*/ 	.short	0x0000
        /*0032*/ 	.short	0x0000
        /*0034*/ 	.byte	0x00, 0xf5, 0x21, 0x00


	//----- nvinfo : EIATTR_SPARSE_MMA_MASK
	.align		4
.L_19:
        /*0038*/ 	.byte	0x03, 0x50
        /*003a*/ 	.short	0x0000


	//----- nvinfo : EIATTR_MAXREG_COUNT
	.align		4
        /*003c*/ 	.byte	0x03, 0x1b
        /*003e*/ 	.short	0x00ff


	//----- nvinfo : EIATTR_MERCURY_ISA_VERSION
	.align		4
        /*0040*/ 	.byte	0x03, 0x5f
        /*0042*/ 	.short	0x0101


	//----- nvinfo : EIATTR_VRC_CTA_INIT_COUNT
	.align		4
        /*0044*/ 	.byte	0x02, 0x4a
	.zero		1
	.zero		1


	//----- nvinfo : EIATTR_EXIT_INSTR_OFFSETS
	.align		4
        /*0048*/ 	.byte	0x04, 0x1c
        /*004a*/ 	.short	(.L_21 - .L_20)


	//   ....[0]....
.L_20:
        /*004c*/ 	.word	0x00000070


	//   ....[1]....
        /*0050*/ 	.word	0x00000100


	//----- nvinfo : EIATTR_CBANK_PARAM_SIZE
	.align		4
.L_21:
        /*0054*/ 	.byte	0x03, 0x19
        /*0056*/ 	.short	0x0014


	//----- nvinfo : EIATTR_PARAM_CBANK
	.align		4
        /*0058*/ 	.byte	0x04, 0x0a
        /*005a*/ 	.short	(.L_23 - .L_22)
	.align		4
.L_22:
        /*005c*/ 	.word	index@(.nv.constant0._Z17convertFp32ToFp16P6__halfPfi)
        /*0060*/ 	.short	0x0380
        /*0062*/ 	.short	0x0014


	//----- nvinfo : EIATTR_SW_WAR
	.align		4
.L_23:
        /*0064*/ 	.byte	0x04, 0x36
        /*0066*/ 	.short	(.L_25 - .L_24)
.L_24:
        /*0068*/ 	.word	0x00000008
.L_25:


//--------------------- .nv.info._Z12wmma_exampleP6__halfS0_Pfiiiff --------------------------
	.section	.nv.info._Z12wmma_exampleP6__halfS0_Pfiiiff,"",@"SHT_CUDA_INFO"
	.sectionflags	@""
	.align	4


	//----- nvinfo : EIATTR_CUDA_API_VERSION
	.align		4
        /*0000*/ 	.byte	0x04, 0x37
        /*0002*/ 	.short	(.L_27 - .L_26)
.L_26:
        /*0004*/ 	.word	0x00000082


	//----- nvinfo : EIATTR_KPARAM_INFO
	.align		4
.L_27:
        /*0008*/ 	.byte	0x04, 0x17
        /*000a*/ 	.short	(.L_29 - .L_28)
.L_28:
        /*000c*/ 	.word	0x00000000
        /*0010*/ 	.short	0x0007
        /*0012*/ 	.short	0x0028
        /*0014*/ 	.byte	0x00, 0xf0, 0x11, 0x00


	//----- nvinfo : EIATTR_KPARAM_INFO
	.align		4
.L_29:
        /*0018*/ 	.byte	0x04, 0x17
        /*001a*/ 	.short	(.L_31 - .L_30)
.L_30:
        /*001c*/ 	.word	0x00000000
        /*0020*/ 	.short	0x0006
        /*0022*/ 	.short	0x0024
        /*0024*/ 	.byte	0x00, 0xf0, 0x11, 0x00


	//----- nvinfo : EIATTR_KPARAM_INFO
	.align		4
.L_31:
        /*0028*/ 	.byte	0x04, 0x17
        /*002a*/ 	.short	(.L_33 - .L_32)
.L_32:
        /*002c*/ 	.word	0x00000000
        /*0030*/ 	.short	0x0005
        /*0032*/ 	.short	0x0020
        /*0034*/ 	.byte	0x00, 0xf0, 0x11, 0x00


	//----- nvinfo : EIATTR_KPARAM_INFO
	.align		4
.L_33:
        /*0038*/ 	.byte	0x04, 0x17
        /*003a*/ 	.short	(.L_35 - .L_34)
.L_34:
        /*003c*/ 	.word	0x00000000
        /*0040*/ 	.short	0x0004
        /*0042*/ 	.short	0x001c
        /*0044*/ 	.byte	0x00, 0xf0, 0x11, 0x00


	//----- nvinfo : EIATTR_KPARAM_INFO
	.align		4
.L_35:
        /*0048*/ 	.byte	0x04, 0x17
        /*004a*/ 	.short	(.L_37 - .L_36)
.L_36:
        /*004c*/ 	.word	0x00000000
        /*0050*/ 	.short	0x0003
        /*0052*/ 	.short	0x0018
        /*0054*/ 	.byte	0x00, 0xf0, 0x11, 0x00


	//----- nvinfo : EIATTR_KPARAM_INFO
	.align		4
.L_37:
        /*0058*/ 	.byte	0x04, 0x17
        /*005a*/ 	.short	(.L_39 - .L_38)
.L_38:
        /*005c*/ 	.word	0x00000000
        /*0060*/ 	.short	0x0002
        /*0062*/ 	.short	0x0010
        /*0064*/ 	.byte	0x00, 0xf5, 0x21, 0x00


	//----- nvinfo : EIATTR_KPARAM_INFO
	.align		4
.L_39:
        /*0068*/ 	.byte	0x04, 0x17
        /*006a*/ 	.short	(.L_41 - .L_40)
.L_40:
        /*006c*/ 	.word	0x00000000
        /*0070*/ 	.short	0x0001
        /*0072*/ 	.short	0x0008
        /*0074*/ 	.byte	0x00, 0xf5, 0x21, 0x00


	//----- nvinfo : EIATTR_KPARAM_INFO
	.align		4
.L_41:
        /*0078*/ 	.byte	0x04, 0x17
        /*007a*/ 	.short	(.L_43 - .L_42)
.L_42:
        /*007c*/ 	.word	0x00000000
        /*0080*/ 	.short	0x0000
        /*0082*/ 	.short	0x0000
        /*0084*/ 	.byte	0x00, 0xf5, 0x21, 0x00


	//----- nvinfo : EIATTR_SPARSE_MMA_MASK
	.align		4
.L_43:
        /*0088*/ 	.byte	0x03, 0x50
        /*008a*/ 	.short	0x0000


	//----- nvinfo : EIATTR_WMMA_USED
	.align		4
        /*008c*/ 	.byte	0x01, 0x2b
	.zero		2


	//----- nvinfo : EIATTR_MAXREG_COUNT
	.align		4
        /*0090*/ 	.byte	0x03, 0x1b
        /*0092*/ 	.short	0x00ff


	//----- nvinfo : EIATTR_NUM_BARRIERS
	.align		4
        /*0094*/ 	.byte	0x02, 0x4c
        /*0096*/ 	.byte	0x01
	.zero		1


	//----- nvinfo : EIATTR_MERCURY_ISA_VERSION
	.align		4
        /*0098*/ 	.byte	0x03, 0x5f
        /*009a*/ 	.short	0x0101


	//----- nvinfo : EIATTR_VRC_CTA_INIT_COUNT
	.align		4
        /*009c*/ 	.byte	0x02, 0x4a
	.zero		1
	.zero		1


	//----- nvinfo : EIATTR_EXIT_INSTR_OFFSETS
	.align		4
        /*00a0*/ 	.byte	0x04, 0x1c
        /*00a2*/ 	.short	(.L_45 - .L_44)


	//   ....[0]....
.L_44:
        /*00a4*/ 	.word	0x00000bf0


	//----- nvinfo : EIATTR_CRS_STACK_SIZE
	.align		4
.L_45:
        /*00a8*/ 	.byte	0x04, 0x1e
        /*00aa*/ 	.short	(.L_47 - .L_46)
.L_46:
        /*00ac*/ 	.word	0x00000000


	//----- nvinfo : EIATTR_CBANK_PARAM_SIZE
	.align		4
.L_47:
        /*00b0*/ 	.byte	0x03, 0x19
        /*00b2*/ 	.short	0x002c


	//----- nvinfo : EIATTR_PARAM_CBANK
	.align		4
        /*00b4*/ 	.byte	0x04, 0x0a
        /*00b6*/ 	.short	(.L_49 - .L_48)
	.align		4
.L_48:
        /*00b8*/ 	.word	index@(.nv.constant0._Z12wmma_exampleP6__halfS0_Pfiiiff)
        /*00bc*/ 	.short	0x0380
        /*00be*/ 	.short	0x002c


	//----- nvinfo : EIATTR_SW_WAR
	.align		4
.L_49:
        /*00c0*/ 	.byte	0x04, 0x36
        /*00c2*/ 	.short	(.L_51 - .L_50)
.L_50:
        /*00c4*/ 	.word	0x00000008
.L_51:


//--------------------- .nv.callgraph             --------------------------
	.section	.nv.callgraph,"",@"SHT_CUDA_CALLGRAPH"
	.align	4
	.sectionentsize	8
	.align		4
        /*0000*/ 	.word	0x00000000
	.align		4
        /*0004*/ 	.word	0xffffffff
	.align		4
        /*0008*/ 	.word	0x00000000
	.align		4
        /*000c*/ 	.word	0xfffffffe
	.align		4
        /*0010*/ 	.word	0x00000000
	.align		4
        /*0014*/ 	.word	0xfffffffd
	.align		4
        /*0018*/ 	.word	0x00000000
	.align		4
        /*001c*/ 	.word	0xfffffffc


//--------------------- .text._Z17convertFp32ToFp16P6__halfPfi --------------------------
	.section	.text._Z17convertFp32ToFp16P6__halfPfi,"ax",@progbits
	.align	128
        .global         _Z17convertFp32ToFp16P6__halfPfi
        .type           _Z17convertFp32ToFp16P6__halfPfi,@function
        .size           _Z17convertFp32ToFp16P6__halfPfi,(.L_x_10 - _Z17convertFp32ToFp16P6__halfPfi)
        .other          _Z17convertFp32ToFp16P6__halfPfi,@"STO_CUDA_ENTRY STV_DEFAULT"
_Z17convertFp32ToFp16P6__halfPfi:
.text._Z17convertFp32ToFp16P6__halfPfi:
[----:B------:R-:W-:Y:S01]  /*0000*/  LDC R1, c[0x0][0x37c] ;  /* 0x0000df00ff017b82 */ /* 0x000fe20000000800 */
[----:B------:R-:W0:Y:S01]  /*0010*/  S2R R7, SR_CTAID.X ;  /* 0x0000000000077919 */ /* 0x000e220000002500 */
[----:B------:R-:W0:Y:S01]  /*0020*/  LDCU UR4, c[0x0][0x360] ;  /* 0x00006c00ff0477ac */ /* 0x000e220008000800 */
[----:B------:R-:W0:Y:S01]  /*0030*/  S2R R0, SR_TID.X ;  /* 0x0000000000007919 */ /* 0x000e220000002100 */
[----:B------:R-:W1:Y:S01]  /*0040*/  LDCU UR5, c[0x0][0x390] ;  /* 0x00007200ff0577ac */ /* 0x000e620008000800 */
[----:B0-----:R-:W-:-:S05]  /*0050*/  IMAD R7, R7, UR4, R0 ;  /* 0x0000000407077c24 */ /* 0x001fca000f8e0200 */
[----:B-1----:R-:W-:-:S13]  /*0060*/  ISETP.GE.AND P0, PT, R7, UR5, PT ;  /* 0x0000000507007c0c */ /* 0x002fda000bf06270 */
[----:B------:R-:W-:Y:S05]  /*0070*/  @P0 EXIT ;  /* 0x000000000000094d */ /* 0x000fea0003800000 */
[----:B------:R-:W0:Y:S01]  /*0080*/  LDC.64 R4, c[0x0][0x388] ;  /* 0x0000e200ff047b82 */ /* 0x000e220000000a00 */
[----:B------:R-:W1:Y:S07]  /*0090*/  LDCU.64 UR4, c[0x0][0x358] ;  /* 0x00006b00ff0477ac */ /* 0x000e6e0008000a00 */
[----:B------:R-:W2:Y:S01]  /*00a0*/  LDC.64 R2, c[0x0][0x380] ;  /* 0x0000e000ff027b82 */ /* 0x000ea20000000a00 */
[----:B0-----:R-:W-:-:S06]  /*00b0*/  IMAD.WIDE R4, R7, 0x4, R4 ;  /* 0x0000000407047825 */ /* 0x001fcc00078e0204 */
[----:B-1----:R-:W3:Y:S01]  /*00c0*/  LDG.E R4, desc[UR4][R4.64] ;  /* 0x0000000404047981 */ /* 0x002ee2000c1e1900 */
[----:B--2---:R-:W-:Y:S01]  /*00d0*/  IMAD.WIDE R2, R7, 0x2, R2 ;  /* 0x0000000207027825 */ /* 0x004fe200078e0202 */
[----:B---3--:R-:W-:-:S05]  /*00e0*/  F2FP.F16.F32.PACK_AB R0, RZ, R4 ;  /* 0x00000004ff00723e */ /* 0x008fca00000000ff */
[----:B------:R-:W-:Y:S01]  /*00f0*/  STG.E.U16 desc[UR4][R2.64], R0 ;  /* 0x0000000002007986 */ /* 0x000fe2000c101504 */
[----:B------:R-:W-:Y:S05]  /*0100*/  EXIT ;  /* 0x000000000000794d */ /* 0x000fea0003800000 */
.L_x_0:
[----:B------:R-:W-:-:S00]  /*0110*/  BRA `(.L_x_0) ;  /* 0xfffffffc00fc7947 */ /* 0x000fc0000383ffff */
[----:B------:R-:W-:-:S00]  /*0120*/  NOP ;  /* 0x0000000000007918 */ /* 0x000fc00000000000 */
        /* <DEDUP_REMOVED lines=13> */
.L_x_10:


//--------------------- .text._Z12wmma_exampleP6__halfS0_Pfiiiff --------------------------
	.section	.text._Z12wmma_exampleP6__halfS0_Pfiiiff,"ax",@progbits
	.align	128
        .global         _Z12wmma_exampleP6__halfS0_Pfiiiff
        .type           _Z12wmma_exampleP6__halfS0_Pfiiiff,@function
        .size           _Z12wmma_exampleP6__halfS0_Pfiiiff,(.L_x_11 - _Z12wmma_exampleP6__halfS0_Pfiiiff)
        .other          _Z12wmma_exampleP6__halfS0_Pfiiiff,@"STO_CUDA_ENTRY STV_DEFAULT"
_Z12wmma_exampleP6__halfS0_Pfiiiff:
.text._Z12wmma_exampleP6__halfS0_Pfiiiff:
[----:B------:R-:W-:Y:S01]  /*0000*/  LDC R1, c[0x0][0x37c] ;  /* 0x0000df00ff017b82 */ /* 0x000fe20000000800 */
[----:B------:R-:W0:Y:S01]  /*0010*/  S2R R0, SR_TID.X ;  /* 0x0000000000007919 */ /* 0x000e220000002100 */
[----:B------:R-:W1:Y:S01]  /*0020*/  LDCU UR5, c[0x0][0x3a0] ;  /* 0x00007400ff0577ac */ /* 0x000e620008000800 */
[----:B------:R-:W-:Y:S01]  /*0030*/  BSSY.RECONVERGENT B0, `(.L_x_1) ;  /* 0x0000085000007945 */ /* 0x000fe20003800200 */
[----:B------:R-:W1:Y:S01]  /*0040*/  LDCU UR4, c[0x0][0x398] ;  /* 0x00007300ff0477ac */ /* 0x000e620008000800 */
[----:B------:R-:W2:Y:S01]  /*0050*/  LDCU.64 UR10, c[0x0][0x358] ;  /* 0x00006b00ff0a77ac */ /* 0x000ea20008000a00 */
[----:B-1----:R-:W-:Y:S01]  /*0060*/  UIMAD UR5, UR5, UR4, URZ ;  /* 0x00000004050572a4 */ /* 0x002fe2000f8e02ff */
[----:B0-----:R-:W-:-:S13]  /*0070*/  ISETP.NE.AND P0, PT, R0, RZ, PT ;  /* 0x000000ff0000720c */ /* 0x001fda0003f05270 */
[----:B--2---:R-:W-:Y:S05]  /*0080*/  @P0 BRA `(.L_x_2) ;  /* 0x0000000400fc0947 */ /* 0x004fea0003800000 */
[----:B------:R-:W0:Y:S01]  /*0090*/  S2R R4, SR_TID.Y ;  /* 0x0000000000047919 */ /* 0x000e220000002200 */
[----:B------:R-:W1:Y:S01]  /*00a0*/  LDCU UR9, c[0x0][0x364] ;  /* 0x00006c80ff0977ac */ /* 0x000e620008000800 */
[----:B------:R-:W-:Y:S01]  /*00b0*/  UMOV UR4, URZ ;  /* 0x000000ff00047c82 */ /* 0x000fe20008000000 */
[----:B-1----:R-:W-:Y:S02]  /*00c0*/  UISETP.GE.U32.AND UP0, UPT, UR9, 0x4, UPT ;  /* 0x000000040900788c */ /* 0x002fe4000bf06070 */
[----:B------:R-:W-:Y:S02]  /*00d0*/  ULOP3.LUT UR6, UR9, 0x3, URZ, 0xc0, !UPT ;  /* 0x0000000309067892 */ /* 0x000fe4000f8ec0ff */
[----:B0-----:R-:W-:-:S05]  /*00e0*/  IMAD R4, R4, UR9, RZ ;  /* 0x0000000904047c24 */ /* 0x001fca000f8e02ff */
[----:B------:R-:W-:Y:S05]  /*00f0*/  BRA.U !UP0, `(.L_x_3) ;  /* 0x00000005088c7547 */ /* 0x000fea000b800000 */
[----:B------:R-:W0:Y:S01]  /*0100*/  S2UR UR8, SR_CgaCtaId ;  /* 0x00000000000879c3 */ /* 0x000e220000008800 */
[----:B------:R-:W-:Y:S01]  /*0110*/  ULOP3.LUT UR4, UR9, 0xfffffffc, URZ, 0xc0, !UPT ;  /* 0xfffffffc09047892 */ /* 0x000fe2000f8ec0ff */
[----:B------:R-:W-:-:S06]  /*0120*/  UMOV UR7, 0x400 ;  /* 0x0000040000077882 */ /* 0x000fcc0000000000 */
[----:B------:R-:W1:Y:S01]  /*0130*/  LDC.64 R2, c[0x0][0x380] ;  /* 0x0000e000ff027b82 */ /* 0x000e620000000a00 */
[----:B0-----:R-:W-:Y:S02]  /*0140*/  ULEA UR7, UR8, UR7, 0x18 ;  /* 0x0000000708077291 */ /* 0x001fe4000f8ec0ff */
[----:B------:R-:W-:Y:S02]  /*0150*/  UIADD3 UR8, UPT, UPT, -UR4, URZ, URZ ;  /* 0x000000ff04087290 */ /* 0x000fe4000fffe1ff */
[----:B------:R-:W-:Y:S02]  /*0160*/  ULOP3.LUT UR4, UR9, 0x7fc, URZ, 0xc0, !UPT ;  /* 0x000007fc09047892 */ /* 0x000fe4000f8ec0ff */
[----:B------:R-:W-:Y:S01]  /*0170*/  UISETP.GE.AND UP0, UPT, UR8, URZ, UPT ;  /* 0x000000ff0800728c */ /* 0x000fe2000bf06270 */
[C---:B------:R-:W-:Y:S01]  /*0180*/  LEA R5, R4.reuse, UR7, 0x1 ;  /* 0x0000000704057c11 */ /* 0x040fe2000f8e08ff */
[----:B-1----:R-:W-:-:S04]  /*0190*/  IMAD.WIDE.U32 R2, R4, 0x2, R2 ;  /* 0x0000000204027825 */ /* 0x002fc800078e0002 */
[----:B------:R-:W-:Y:S01]  /*01a0*/  VIADD R5, R5, 0x806 ;  /* 0x0000080605057836 */ /* 0x000fe20000000000 */
[----:B------:R-:W-:-:S05]  /*01b0*/  IADD3 R2, P0, PT, R2, 0x4, RZ ;  /* 0x0000000402027810 */ /* 0x000fca0007f1e0ff */
[----:B------:R-:W-:Y:S01]  /*01c0*/  IMAD.X R3, RZ, RZ, R3, P0 ;  /* 0x000000ffff037224 */ /* 0x000fe200000e0603 */
[----:B------:R-:W-:Y:S07]  /*01d0*/  BRA.U UP0, `(.L_x_4) ;  /* 0x0000000500147547 */ /* 0x000fee000b800000 */
[----:B------:R-:W-:Y:S02]  /*01e0*/  UIADD3 UR7, UPT, UPT, -UR8, URZ, URZ ;  /* 0x000000ff08077290 */ /* 0x000fe4000fffe1ff */
[----:B------:R-:W-:Y:S02]  /*01f0*/  UPLOP3.LUT UP0, UPT, UPT, UPT, UPT, 0x80, 0x8 ;  /* 0x000000000008789c */ /* 0x000fe40003f0f070 */
[----:B------:R-:W-:-:S09]  /*0200*/  UISETP.GT.AND UP1, UPT, UR7, 0xc, UPT ;  /* 0x0000000c0700788c */ /* 0x000fd2000bf24270 */
[----:B------:R-:W-:Y:S05]  /*0210*/  BRA.U !UP1, `(.L_x_5) ;  /* 0x00000001099c7547 */ /* 0x000fea000b800000 */
[----:B------:R-:W-:-:S11]  /*0220*/  UPLOP3.LUT UP0, UPT, UPT, UPT, UPT, 0x40, 0x4 ;  /* 0x000000000004789c */ /* 0x000fd60003f0e870 */
.L_x_6:
[----:B------:R-:W2:Y:S04]  /*0230*/  LDG.E.U16 R6, desc[UR10][R2.64+-0x4] ;  /* 0xfffffc0a02067981 */ /* 0x000ea8000c1e1500 */
[----:B------:R-:W3:Y:S04]  /*0240*/  LDG.E.U16 R8, desc[UR10][R2.64+-0x2] ;  /* 0xfffffe0a02087981 */ /* 0x000ee8000c1e1500 */
[----:B------:R-:W4:Y:S04]  /*0250*/  LDG.E.U16 R10, desc[UR10][R2.64] ;  /* 0x0000000a020a7981 */ /* 0x000f28000c1e1500 */
[----:B------:R-:W5:Y:S04]  /*0260*/  LDG.E.U16 R12, desc[UR10][R2.64+0x2] ;  /* 0x0000020a020c7981 */ /* 0x000f68000c1e1500 */
        /* <DEDUP_REMOVED lines=11> */
[----:B------:R0:W5:Y:S01]  /*0320*/  LDG.E.U16 R13, desc[UR10][R2.64+0x1a] ;  /* 0x00001a0a020d7981 */ /* 0x000162000c1e1500 */
[----:B------:R-:W-:-:S04]  /*0330*/  UIADD3 UR8, UPT, UPT, UR8, 0x10, URZ ;  /* 0x0000001008087890 */ /* 0x000fc8000fffe0ff */
[----:B------:R-:W-:Y:S01]  /*0340*/  UISETP.GE.AND UP1, UPT, UR8, -0xc, UPT ;  /* 0xfffffff40800788c */ /* 0x000fe2000bf26270 */
[----:B0-----:R-:W-:-:S05]  /*0350*/  IADD3 R2, P0, PT, R2, 0x20, RZ ;  /* 0x0000002002027810 */ /* 0x001fca0007f1e0ff */
[----:B------:R-:W-:Y:S01]  /*0360*/  IMAD.X R3, RZ, RZ, R3, P0 ;  /* 0x000000ffff037224 */ /* 0x000fe200000e0603 */
[----:B--2---:R-:W-:Y:S04]  /*0370*/  STS.U16 [R5+-0x6], R6 ;  /* 0xfffffa0605007388 */ /* 0x004fe80000000400 */
[----:B---3--:R-:W-:Y:S04]  /*0380*/  STS.U16 [R5+-0x4], R8 ;  /* 0xfffffc0805007388 */ /* 0x008fe80000000400 */
[----:B----4-:R-:W-:Y:S04]  /*0390*/  STS.U16 [R5+-0x2], R10 ;  /* 0xfffffe0a05007388 */ /* 0x010fe80000000400 */
[----:B-----5:R-:W-:Y:S04]  /*03a0*/  STS.U16 [R5], R12 ;  /* 0x0000000c05007388 */ /* 0x020fe80000000400 */
[----:B------:R-:W-:Y:S04]  /*03b0*/  STS.U16 [R5+0x2], R14 ;  /* 0x0000020e05007388 */ /* 0x000fe80000000400 */
        /* <DEDUP_REMOVED lines=10> */
[----:B------:R0:W-:Y:S02]  /*0460*/  STS.U16 [R5+0x18], R13 ;  /* 0x0000180d05007388 */ /* 0x0001e40000000400 */
[----:B0-----:R-:W-:Y:S01]  /*0470*/  IADD3 R5, PT, PT, R5, 0x20, RZ ;  /* 0x0000002005057810 */ /* 0x001fe20007ffe0ff */
[----:B------:R-:W-:Y:S06]  /*0480*/  BRA.U !UP1, `(.L_x_6) ;  /* 0xfffffffd09687547 */ /* 0x000fec000b83ffff */
.L_x_5:
[----:B------:R-:W-:-:S04]  /*0490*/  UIADD3 UR7, UPT, UPT, -UR8, URZ, URZ ;  /* 0x000000ff08077290 */ /* 0x000fc8000fffe1ff */
[----:B------:R-:W-:-:S09]  /*04a0*/  UISETP.GT.AND UP1, UPT, UR7, 0x4, UPT ;  /* 0x000000040700788c */ /* 0x000fd2000bf24270 */
[----:B------:R-:W-:Y:S05]  /*04b0*/  BRA.U !UP1, `(.L_x_7) ;  /* 0x0000000109547547 */ /* 0x000fea000b800000 */
[----:B------:R-:W2:Y:S04]  /*04c0*/  LDG.E.U16 R6, desc[UR10][R2.64+-0x4] ;  /* 0xfffffc0a02067981 */ /* 0x000ea8000c1e1500 */
[----:B------:R-:W3:Y:S04]  /*04d0*/  LDG.E.U16 R8, desc[UR10][R2.64+-0x2] ;  /* 0xfffffe0a02087981 */ /* 0x000ee8000c1e1500 */
[----:B------:R-:W4:Y:S04]  /*04e0*/  LDG.E.U16 R10, desc[UR10][R2.64] ;  /* 0x0000000a020a7981 */ /* 0x000f28000c1e1500 */
[----:B------:R-:W5:Y:S04]  /*04f0*/  LDG.E.U16 R12, desc[UR10][R2.64+0x2] ;  /* 0x0000020a020c7981 */ /* 0x000f68000c1e1500 */
[----:B------:R-:W5:Y:S04]  /*0500*/  LDG.E.U16 R14, desc[UR10][R2.64+0x4] ;  /* 0x0000040a020e7981 */ /* 0x000f68000c1e1500 */
[----:B------:R-:W5:Y:S04]  /*0510*/  LDG.E.U16 R16, desc[UR10][R2.64+0x6] ;  /* 0x0000060a02107981 */ /* 0x000f68000c1e1500 */
[----:B------:R-:W5:Y:S04]  /*0520*/  LDG.E.U16 R18, desc[UR10][R2.64+0x8] ;  /* 0x0000080a02127981 */ /* 0x000f68000c1e1500 */
[----:B------:R0:W5:Y:S01]  /*0530*/  LDG.E.U16 R20, desc[UR10][R2.64+0xa] ;  /* 0x00000a0a02147981 */ /* 0x000162000c1e1500 */
[----:B------:R-:W-:-:S02]  /*0540*/  UIADD3 UR8, UPT, UPT, UR8, 0x8, URZ ;  /* 0x0000000808087890 */ /* 0x000fc4000fffe0ff */
[----:B------:R-:W-:Y:S01]  /*0550*/  UPLOP3.LUT UP0, UPT, UPT, UPT, UPT, 0x40, 0x4 ;  /* 0x000000000004789c */ /* 0x000fe20003f0e870 */
        /* <DEDUP_REMOVED lines=9> */
[----:B------:R0:W-:Y:S02]  /*05f0*/  STS.U16 [R5+0x8], R20 ;  /* 0x0000081405007388 */ /* 0x0001e40000000400 */
[----:B0-----:R-:W-:-:S07]  /*0600*/  VIADD R5, R5, 0x10 ;  /* 0x0000001005057836 */ /* 0x001fce0000000000 */
.L_x_7:
[----:B------:R-:W-:-:S09]  /*0610*/  UISETP.NE.OR UP0, UPT, UR8, URZ, UP0 ;  /* 0x000000ff0800728c */ /* 0x000fd20008705670 */
[----:B------:R-:W-:Y:S05]  /*0620*/  BRA.U !UP0, `(.L_x_3) ;  /* 0x0000000108407547 */ /* 0x000fea000b800000 */
.L_x_4:
[----:B------:R-:W2:Y:S04]  /*0630*/  LDG.E.U16 R6, desc[UR10][R2.64+-0x4] ;  /* 0xfffffc0a02067981 */ /* 0x000ea8000c1e1500 */
[----:B------:R-:W3:Y:S04]  /*0640*/  LDG.E.U16 R8, desc[UR10][R2.64+-0x2] ;  /* 0xfffffe0a02087981 */ /* 0x000ee8000c1e1500 */
[----:B------:R-:W4:Y:S04]  /*0650*/  LDG.E.U16 R10, desc[UR10][R2.64] ;  /* 0x0000000a020a7981 */ /* 0x000f28000c1e1500 */
[----:B------:R0:W5:Y:S01]  /*0660*/  LDG.E.U16 R12, desc[UR10][R2.64+0x2] ;  /* 0x0000020a020c7981 */ /* 0x000162000c1e1500 */
[----:B------:R-:W-:Y:S01]  /*0670*/  UIADD3 UR8, UPT, UPT, UR8, 0x4, URZ ;  /* 0x0000000408087890 */ /* 0x000fe2000fffe0ff */
[----:B------:R-:W-:-:S03]  /*0680*/  IADD3 R7, P0, PT, R2, 0x8, RZ ;  /* 0x0000000802077810 */ /* 0x000fc60007f1e0ff */
[----:B------:R-:W-:Y:S01]  /*0690*/  UISETP.NE.AND UP0, UPT, UR8, URZ, UPT ;  /* 0x000000ff0800728c */ /* 0x000fe2000bf05270 */
[----:B------:R-:W-:Y:S01]  /*06a0*/  IADD3.X R14, PT, PT, RZ, R3, RZ, P0, !PT ;  /* 0x00000003ff0e7210 */ /* 0x000fe200007fe4ff */
[----:B0-----:R-:W-:-:S03]  /*06b0*/  IMAD.MOV.U32 R2, RZ, RZ, R7 ;  /* 0x000000ffff027224 */ /* 0x001fc600078e0007 */
[----:B------:R-:W-:Y:S01]  /*06c0*/  MOV R3, R14 ;  /* 0x0000000e00037202 */ /* 0x000fe20000000f00 */
[----:B--2---:R-:W-:Y:S04]  /*06d0*/  STS.U16 [R5+-0x6], R6 ;  /* 0xfffffa0605007388 */ /* 0x004fe80000000400 */
[----:B---3--:R-:W-:Y:S04]  /*06e0*/  STS.U16 [R5+-0x4], R8 ;  /* 0xfffffc0805007388 */ /* 0x008fe80000000400 */
[----:B----4-:R-:W-:Y:S04]  /*06f0*/  STS.U16 [R5+-0x2], R10 ;  /* 0xfffffe0a05007388 */ /* 0x010fe80000000400 */
[----:B-----5:R0:W-:Y:S02]  /*0700*/  STS.U16 [R5], R12 ;  /* 0x0000000c05007388 */ /* 0x0201e40000000400 */
[----:B0-----:R-:W-:Y:S01]  /*0710*/  VIADD R5, R5, 0x8 ;  /* 0x0000000805057836 */ /* 0x001fe20000000000 */
[----:B------:R-:W-:Y:S06]  /*0720*/  BRA.U UP0, `(.L_x_4) ;  /* 0xfffffffd00c07547 */ /* 0x000fec000b83ffff */
.L_x_3:
[----:B------:R-:W-:-:S09]  /*0730*/  UISETP.NE.AND UP0, UPT, UR6, URZ, UPT ;  /* 0x000000ff0600728c */ /* 0x000fd2000bf05270 */
[----:B------:R-:W-:Y:S05]  /*0740*/  BRA.U !UP0, `(.L_x_2) ;  /* 0x00000001084c7547 */ /* 0x000fea000b800000 */
[----:B------:R-:W0:Y:S01]  /*0750*/  S2UR UR7, SR_CgaCtaId ;  /* 0x00000000000779c3 */ /* 0x000e220000008800 */
[----:B------:R-:W-:Y:S01]  /*0760*/  VIADD R5, R4, UR4 ;  /* 0x0000000404057c36 */ /* 0x000fe20008000000 */
[----:B------:R-:W-:Y:S01]  /*0770*/  UMOV UR4, 0x400 ;  /* 0x0000040000047882 */ /* 0x000fe20000000000 */
[----:B------:R-:W-:-:S05]  /*0780*/  UIADD3 UR6, UPT, UPT, -UR6, URZ, URZ ;  /* 0x000000ff06067290 */ /* 0x000fca000fffe1ff */
[----:B------:R-:W1:Y:S01]  /*0790*/  LDC.64 R2, c[0x0][0x380] ;  /* 0x0000e000ff027b82 */ /* 0x000e620000000a00 */
[----:B0-----:R-:W-:Y:S01]  /*07a0*/  ULEA UR4, UR7, UR4, 0x18 ;  /* 0x0000000407047291 */ /* 0x001fe2000f8ec0ff */
[----:B-1----:R-:W-:-:S05]  /*07b0*/  IMAD.WIDE.U32 R2, R5, 0x2, R2 ;  /* 0x0000000205027825 */ /* 0x002fca00078e0002 */
[----:B------:R-:W-:Y:S01]  /*07c0*/  LEA R5, R5, UR4, 0x1 ;  /* 0x0000000405057c11 */ /* 0x000fe2000f8e08ff */
[----:B------:R-:W-:-:S03]  /*07d0*/  IMAD.MOV.U32 R4, RZ, RZ, R2 ;  /* 0x000000ffff047224 */ /* 0x000fc600078e0002 */
[----:B------:R-:W-:-:S07]  /*07e0*/  IADD3 R5, PT, PT, R5, 0x800, RZ ;  /* 0x0000080005057810 */ /* 0x000fce0007ffe0ff */
.L_x_8:
[----:B------:R-:W-:-:S06]  /*07f0*/  IMAD.MOV.U32 R2, RZ, RZ, R4 ;  /* 0x000000ffff027224 */ /* 0x000fcc00078e0004 */
[----:B------:R0:W2:Y:S01]  /*0800*/  LDG.E.U16 R2, desc[UR10][R2.64] ;  /* 0x0000000a02027981 */ /* 0x0000a2000c1e1500 */
[----:B------:R-:W-:Y:S01]  /*0810*/  UIADD3 UR6, UPT, UPT, UR6, 0x1, URZ ;  /* 0x0000000106067890 */ /* 0x000fe2000fffe0ff */
[----:B------:R-:W-:-:S03]  /*0820*/  IADD3 R4, P0, PT, R4, 0x2, RZ ;  /* 0x0000000204047810 */ /* 0x000fc60007f1e0ff */
[----:B------:R-:W-:Y:S02]  /*0830*/  UISETP.NE.AND UP0, UPT, UR6, URZ, UPT ;  /* 0x000000ff0600728c */ /* 0x000fe4000bf05270 */
[----:B0-----:R-:W-:Y:S01]  /*0840*/  IMAD.X R3, RZ, RZ, R3, P0 ;  /* 0x000000ffff037224 */ /* 0x001fe200000e0603 */
[----:B--2---:R0:W-:Y:S02]  /*0850*/  STS.U16 [R5], R2 ;  /* 0x0000000205007388 */ /* 0x0041e40000000400 */
[----:B0-----:R-:W-:-:S04]  /*0860*/  IADD3 R5, PT, PT, R5, 0x2, RZ ;  /* 0x0000000205057810 */ /* 0x001fc80007ffe0ff */
[----:B------:R-:W-:Y:S05]  /*0870*/  BRA.U UP0, `(.L_x_8) ;  /* 0xfffffffd00dc7547 */ /* 0x000fea000b83ffff */
.L_x_2:
[----:B------:R-:W-:Y:S05]  /*0880*/  BSYNC.RECONVERGENT B0 ;  /* 0x0000000000007941 */ /* 0x000fea0003800200 */
.L_x_1:
[----:B------:R-:W0:Y:S01]  /*0890*/  S2R R7, SR_TID.Y ;  /* 0x0000000000077919 */ /* 0x000e220000002200 */
[----:B------:R-:W0:Y:S01]  /*08a0*/  LDCU UR4, c[0x0][0x360] ;  /* 0x00006c00ff0477ac */ /* 0x000e220008000800 */
[----:B------:R-:W1:Y:S01]  /*08b0*/  LDC.64 R4, c[0x0][0x388] ;  /* 0x0000e200ff047b82 */ /* 0x000e620000000a00 */
[----:B------:R-:W2:Y:S01]  /*08c0*/  S2R R3, SR_CTAID.X ;  /* 0x0000000000037919 */ /* 0x000ea20000002500 */
[----:B------:R-:W3:Y:S01]  /*08d0*/  LDCU UR6, c[0x0][0x370] ;  /* 0x00006e00ff0677ac */ /* 0x000ee20008000800 */
[----:B0-----:R-:W-:Y:S02]  /*08e0*/  IMAD R7, R7, UR4, RZ ;  /* 0x0000000407077c24 */ /* 0x001fe4000f8e02ff */
[----:B--2---:R-:W-:-:S04]  /*08f0*/  IMAD R2, R3, UR4, R0 ;  /* 0x0000000403027c24 */ /* 0x004fc8000f8e0200 */
[----:B---3--:R-:W-:-:S04]  /*0900*/  IMAD R2, R7, UR6, R2 ;  /* 0x0000000607027c24 */ /* 0x008fc8000f8e0202 */
[----:B-1----:R-:W-:Y:S01]  /*0910*/  IMAD.WIDE.U32 R4, R2, 0x2, R4 ;  /* 0x0000000202047825 */ /* 0x002fe200078e0004 */
[----:B------:R-:W-:Y:S06]  /*0920*/  BAR.SYNC.DEFER_BLOCKING 0x0 ;  /* 0x0000000000007b1d */ /* 0x000fec0000010000 */
[----:B------:R0:W2:Y:S02]  /*0930*/  LDG.E.U16 R9, desc[UR10][R4.64] ;  /* 0x0000000a04097981 */ /* 0x0000a4000c1e1500 */
[----:B------:R-:W1:Y:S01]  /*0940*/  S2UR UR6, SR_CgaCtaId ;  /* 0x00000000000679c3 */ /* 0x000e620000008800 */
[----:B------:R-:W-:Y:S01]  /*0950*/  UMOV UR4, 0x400 ;  /* 0x0000040000047882 */ /* 0x000fe20000000000 */
[----:B------:R-:W-:Y:S01]  /*0960*/  IADD3 R0, PT, PT, R7, R0, RZ ;  /* 0x0000000007007210 */ /* 0x000fe20007ffe0ff */
[----:B------:R-:W3:Y:S01]  /*0970*/  S2R R3, SR_LANEID ;  /* 0x0000000000037919 */ /* 0x000ee20000000000 */
[----:B-1----:R-:W-:-:S04]  /*0980*/  ULEA UR4, UR6, UR4, 0x18 ;  /* 0x0000000406047291 */ /* 0x002fc8000f8ec0ff */
[----:B------:R-:W-:-:S04]  /*0990*/  UIADD3 UR4, UPT, UPT, UR4, 0x800, URZ ;  /* 0x0000080004047890 */ /* 0x000fc8000fffe0ff */
[----:B------:R-:W-:Y:S01]  /*09a0*/  ULEA UR6, UR5, UR4, 0x1 ;  /* 0x0000000405067291 */ /* 0x000fe2000f8e08ff */
[----:B---3--:R-:W-:Y:S02]  /*09b0*/  LOP3.LUT R8, R3, 0x7, RZ, 0xc0, !PT ;  /* 0x0000000703087812 */ /* 0x008fe400078ec0ff */
[--C-:B------:R-:W-:Y:S02]  /*09c0*/  SHF.R.U32.HI R11, RZ, 0x4, R3.reuse ;  /* 0x00000004ff0b7819 */ /* 0x100fe40000011603 */
[----:B------:R-:W-:-:S03]  /*09d0*/  SHF.R.U32.HI R6, RZ, 0x3, R3 ;  /* 0x00000003ff067819 */ /* 0x000fc60000011603 */
[----:B------:R-:W-:Y:S01]  /*09e0*/  IMAD R11, R11, 0x8, R8 ;  /* 0x000000080b0b7824 */ /* 0x000fe200078e0208 */
[----:B------:R-:W-:Y:S01]  /*09f0*/  LEA R8, R0, UR6, 0x1 ;  /* 0x0000000600087c11 */ /* 0x000fe2000f8e08ff */
[----:B------:R-:W-:-:S05]  /*0a00*/  IMAD.SHL.U32 R6, R6, 0x8, RZ ;  /* 0x0000000806067824 */ /* 0x000fca00078e00ff */
[----:B0-----:R-:W-:-:S05]  /*0a10*/  LOP3.LUT R4, R6, 0x8, RZ, 0xe2, !PT ;  /* 0x0000000806047812 */ /* 0x001fca00078ee2ff */
[----:B------:R-:W-:-:S05]  /*0a20*/  IMAD R4, R11, 0x10, R4 ;  /* 0x000000100b047824 */ /* 0x000fca00078e0204 */
[C---:B------:R-:W-:Y:S02]  /*0a30*/  LEA R5, R4.reuse, UR4, 0x1 ;  /* 0x0000000404057c11 */ /* 0x040fe4000f8e08ff */
[----:B------:R-:W-:Y:S01]  /*0a40*/  LEA R10, R4, UR6, 0x1 ;  /* 0x00000006040a7c11 */ /* 0x000fe2000f8e08ff */
[----:B------:R-:W-:-:S06]  /*0a50*/  ULEA UR6, UR5, UR6, 0x1 ;  /* 0x0000000605067291 */ /* 0x000fcc000f8e08ff */
[----:B------:R-:W-:Y:S01]  /*0a60*/  LEA R0, R0, UR6, 0x1 ;  /* 0x0000000600007c11 */ /* 0x000fe2000f8e08ff */
[----:B--2---:R-:W-:Y:S01]  /*0a70*/  STS.U16 [R8], R9 ;  /* 0x0000000908007388 */ /* 0x004fe20000000400 */
[----:B------:R-:W-:Y:S06]  /*0a80*/  BAR.SYNC.DEFER_BLOCKING 0x0 ;  /* 0x0000000000007b1d */ /* 0x000fec0000010000 */
[----:B------:R-:W-:Y:S04]  /*0a90*/  LDSM.16.MT88.4 R4, [R5] ;  /* 0x000000000504783b */ /* 0x000fe80000004200 */
[----:B------:R-:W0:Y:S02]  /*0aa0*/  LDSM.16.M88.4 R12, [R10] ;  /* 0x000000000a0c783b */ /* 0x000e240000000200 */
[C---:B0-----:R-:W-:Y:S08]  /*0ab0*/  HMMA.16816.F16 R12, R4.reuse, R12, RZ ;  /* 0x0000000c040c723c */ /* 0x041ff000000008ff */
[----:B------:R-:W-:Y:S01]  /*0ac0*/  HMMA.16816.F16 R14, R4, R14, RZ ;  /* 0x0000000e040e723c */ /* 0x000fe200000008ff */
[----:B------:R-:W-:-:S02]  /*0ad0*/  SHF.R.U32.HI R4, RZ, 0x2, R3 ;  /* 0x00000002ff047819 */ /* 0x000fc40000011603 */
[----:B------:R-:W-:-:S04]  /*0ae0*/  LOP3.LUT R3, R3, 0x3, RZ, 0xc0, !PT ;  /* 0x0000000303037812 */ /* 0x000fc800078ec0ff */
[----:B------:R-:W-:Y:S02]  /*0af0*/  LEA R3, R4, R3, 0x3 ;  /* 0x0000000304037211 */ /* 0x000fe400078e18ff */
[----:B------:R-:W0:Y:S02]  /*0b00*/  LDC.64 R4, c[0x0][0x390] ;  /* 0x0000e400ff047b82 */ /* 0x000e240000000a00 */
[----:B------:R-:W1:Y:S01]  /*0b10*/  MOVM.16.MT88 R12, R12 ;  /* 0x000000000c0c723a */ /* 0x000e620000000000 */
[----:B------:R-:W-:-:S03]  /*0b20*/  LEA R6, R3, UR6, 0x2 ;  /* 0x0000000603067c11 */ /* 0x000fc6000f8e10ff */
[----:B------:R-:W2:Y:S04]  /*0b30*/  MOVM.16.MT88 R13, R13 ;  /* 0x000000000d0d723a */ /* 0x000ea80000000000 */
[----:B------:R-:W3:Y:S04]  /*0b40*/  MOVM.16.MT88 R14, R14 ;  /* 0x000000000e0e723a */ /* 0x000ee80000000000 */
[----:B------:R-:W4:Y:S01]  /*0b50*/  MOVM.16.MT88 R15, R15 ;  /* 0x000000000f0f723a */ /* 0x000f220000000000 */
[----:B0-----:R-:W-:-:S03]  /*0b60*/  IMAD.WIDE.U32 R2, R2, 0x4, R4 ;  /* 0x0000000402027825 */ /* 0x001fc600078e0004 */
[----:B-1----:R-:W-:Y:S04]  /*0b70*/  STS [R6], R12 ;  /* 0x0000000c06007388 */ /* 0x002fe80000000800 */
[----:B--2---:R-:W-:Y:S04]  /*0b80*/  STS [R6+0x10], R13 ;  /* 0x0000100d06007388 */ /* 0x004fe80000000800 */
[----:B---3--:R-:W-:Y:S04]  /*0b90*/  STS [R6+0x100], R14 ;  /* 0x0001000e06007388 */ /* 0x008fe80000000800 */
[----:B----4-:R-:W-:Y:S01]  /*0ba0*/  STS [R6+0x110], R15 ;  /* 0x0001100f06007388 */ /* 0x010fe20000000800 */
[----:B------:R-:W-:Y:S06]  /*0bb0*/  BAR.SYNC.DEFER_BLOCKING 0x0 ;  /* 0x0000000000007b1d */ /* 0x000fec0000010000 */
[----:B------:R-:W0:Y:S02]  /*0bc0*/  LDS.U16 R0, [R0] ;  /* 0x0000000000007984 */ /* 0x000e240000000400 */
[----:B0-----:R-:W-:-:S05]  /*0bd0*/  HADD2.F32 R5, -RZ, R0.H0_H0 ;  /* 0x20000000ff057230 */ /* 0x001fca0000004100 */
[----:B------:R-:W-:Y:S01]  /*0be0*/  STG.E desc[UR10][R2.64], R5 ;  /* 0x0000000502007986 */ /* 0x000fe2000c10190a */
[----:B------:R-:W-:Y:S05]  /*0bf0*/  EXIT ;  /* 0x000000000000794d */ /* 0x000fea0003800000 */
.L_x_9:
        /* <DEDUP_REMOVED lines=16> */
.L_x_11:


//--------------------- .nv.shared._Z17convertFp32ToFp16P6__halfPfi --------------------------
	.section	.nv.shared._Z17convertFp32ToFp16P6__halfPfi,"aw",@nobits
	.sectionflags	@""
	.align	16
	.zero		1024


//--------------------- .nv.shared.reserved.0     --------------------------
	.section	.nv.shared.reserved.0,"aw",@nobits
	.weak		__nv_reservedSMEM_offset_0_alias
	.size		__nv_reservedSMEM_offset_0_alias, 0, 64
	.other		__nv_reservedSMEM_offset_0_alias,@"STO_CUDA_RESERVED_SHARED STV_DEFAULT"
__nv_reservedSMEM_offset_0_alias:
	.zero		0
	.zero		64


//--------------------- .nv.shared._Z12wmma_exampleP6__halfS0_Pfiiiff --------------------------
	.section	.nv.shared._Z12wmma_exampleP6__halfS0_Pfiiiff,"aw",@nobits
	.sectionflags	@""
	.align	16
	.zero		1024


//--------------------- .nv.constant0._Z17convertFp32ToFp16P6__halfPfi --------------------------
	.section	.nv.constant0._Z17convertFp32ToFp16P6__halfPfi,"a",@progbits
	.sectionflags	@""
	.align	4
.nv.constant0._Z17convertFp32ToFp16P6__halfPfi:
	.zero		916


//--------------------- .nv.constant0._Z12wmma_exampleP6__halfS0_Pfiiiff --------------------------
	.section	.nv.constant0._Z12wmma_exampleP6__halfS0_Pfiiiff,"a",@progbits
	.sectionflags	@""
	.align	4
.nv.constant0._Z12wmma_exampleP6__halfS0_Pfiiiff:
	.zero		940


//--------------------- SYMBOLS --------------------------

	.type		.nv.reservedSmem.offset0,@object
	.size		.nv.reservedSmem.offset0,0x4
	.type		.nv.reservedSmem.cap,@object
	.size		.nv.reservedSmem.cap,0x4
